	.headerflags	@"EF_CUDA_TEXMODE_UNIFIED EF_CUDA_64BIT_ADDRESS EF_CUDA_ACCELERATORS EF_CUDA_SM90 EF_CUDA_VIRTUAL_SM(EF_CUDA_SM90)"
	.elftype	@"ET_EXEC"


//--------------------- .nv.info                  --------------------------
	.section	.nv.info,"",@"SHT_CUDA_INFO"
	.align	4


	//----- nvinfo : EIATTR_REGCOUNT
	.align		4
        /*0000*/ 	.byte	0x04, 0x2f
        /*0002*/ 	.short	(.L_3 - .L_2)
	.align		4
.L_2:
        /*0004*/ 	.word	index@(triton_poi_fused__native_batch_norm_legit_no_training_3)
        /*0008*/ 	.word	0x00000012


	//----- nvinfo : EIATTR_MIN_STACK_SIZE
	.align		4
.L_3:
        /*000c*/ 	.byte	0x04, 0x12
        /*000e*/ 	.short	(.L_5 - .L_4)
	.align		4
.L_4:
        /*0010*/ 	.word	index@(triton_poi_fused__native_batch_norm_legit_no_training_3)
        /*0014*/ 	.word	0x00000000


	//----- nvinfo : EIATTR_FRAME_SIZE
	.align		4
.L_5:
        /*0018*/ 	.byte	0x04, 0x11
        /*001a*/ 	.short	(.L_7 - .L_6)
	.align		4
.L_6:
        /*001c*/ 	.word	index@(triton_poi_fused__native_batch_norm_legit_no_training_3)
        /*0020*/ 	.word	0x00000000


	//----- nvinfo : EIATTR_MIN_STACK_SIZE
	.align		4
.L_7:
        /*0024*/ 	.byte	0x04, 0x12
        /*0026*/ 	.short	(.L_9 - .L_8)
	.align		4
.L_8:
        /*0028*/ 	.word	index@(triton_poi_fused__native_batch_norm_legit_no_training_3)
        /*002c*/ 	.word	0x00000000
.L_9:


//--------------------- .nv.info.triton_poi_fused__native_batch_norm_legit_no_training_3 --------------------------
	.section	.nv.info.triton_poi_fused__native_batch_norm_legit_no_training_3,"",@"SHT_CUDA_INFO"
	.sectionflags	@""
	.align	4


	//----- nvinfo : EIATTR_CUDA_API_VERSION
	.align		4
        /*0000*/ 	.byte	0x04, 0x37
        /*0002*/ 	.short	(.L_11 - .L_10)
.L_10:
        /*0004*/ 	.word	0x0000007c


	//----- nvinfo : EIATTR_KPARAM_INFO
	.align		4
.L_11:
        /*0008*/ 	.byte	0x04, 0x17
        /*000a*/ 	.short	(.L_13 - .L_12)
.L_12:
        /*000c*/ 	.word	0x00000000
        /*0010*/ 	.short	0x0006
        /*0012*/ 	.short	0x0030
        /*0014*/ 	.byte	0x00, 0xf0, 0x11, 0x00


	//----- nvinfo : EIATTR_KPARAM_INFO
	.align		4
.L_13:
        /*0018*/ 	.byte	0x04, 0x17
        /*001a*/ 	.short	(.L_15 - .L_14)
.L_14:
        /*001c*/ 	.word	0x00000000
        /*0020*/ 	.short	0x0005
        /*0022*/ 	.short	0x0028
        /*0024*/ 	.byte	0x00, 0xf4, 0x21, 0x00


	//----- nvinfo : EIATTR_KPARAM_INFO
	.align		4
.L_15:
        /*0028*/ 	.byte	0x04, 0x17
        /*002a*/ 	.short	(.L_17 - .L_16)
.L_16:
        /*002c*/ 	.word	0x00000000
        /*0030*/ 	.short	0x0004
        /*0032*/ 	.short	0x0020
        /*0034*/ 	.byte	0x00, 0xf4, 0x21, 0x00


	//----- nvinfo : EIATTR_KPARAM_INFO
	.align		4
.L_17:
        /*0038*/ 	.byte	0x04, 0x17
        /*003a*/ 	.short	(.L_19 - .L_18)
.L_18:
        /*003c*/ 	.word	0x00000000
        /*0040*/ 	.short	0x0003
        /*0042*/ 	.short	0x0018
        /*0044*/ 	.byte	0x00, 0xf4, 0x21, 0x00


	//----- nvinfo : EIATTR_KPARAM_INFO
	.align		4
.L_19:
        /*0048*/ 	.byte	0x04, 0x17
        /*004a*/ 	.short	(.L_21 - .L_20)
.L_20:
        /*004c*/ 	.word	0x00000000
        /*0050*/ 	.short	0x0002
        /*0052*/ 	.short	0x0010
        /*0054*/ 	.byte	0x00, 0xf4, 0x21, 0x00


	//----- nvinfo : EIATTR_KPARAM_INFO
	.align		4
.L_21:
        /*0058*/ 	.byte	0x04, 0x17
        /*005a*/ 	.short	(.L_23 - .L_22)
.L_22:
        /*005c*/ 	.word	0x00000000
        /*0060*/ 	.short	0x0001
        /*0062*/ 	.short	0x0008
        /*0064*/ 	.byte	0x00, 0xf4, 0x21, 0x00


	//----- nvinfo : EIATTR_KPARAM_INFO
	.align		4
.L_23:
        /*0068*/ 	.byte	0x04, 0x17
        /*006a*/ 	.short	(.L_25 - .L_24)
.L_24:
        /*006c*/ 	.word	0x00000000
        /*0070*/ 	.short	0x0000
        /*0072*/ 	.short	0x0000
        /*0074*/ 	.byte	0x00, 0xf4, 0x21, 0x00


	//----- nvinfo : EIATTR_SPARSE_MMA_MASK
	.align		4
.L_25:
        /*0078*/ 	.byte	0x03, 0x50
        /*007a*/ 	.short	0x0000


	//----- nvinfo : EIATTR_MAXREG_COUNT
	.align		4
        /*007c*/ 	.byte	0x03, 0x1b
        /*007e*/ 	.short	0x00ff


	//----- nvinfo : EIATTR_EXIT_INSTR_OFFSETS
	.align		4
        /*0080*/ 	.byte	0x04, 0x1c
        /*0082*/ 	.short	(.L_27 - .L_26)


	//   ....[0]....
.L_26:
        /*0084*/ 	.word	0x00000300


	//   ....[1]....
        /*0088*/ 	.word	0x00000320


	//----- nvinfo : EIATTR_REQNTID
	.align		4
.L_27:
        /*008c*/ 	.byte	0x04, 0x10
        /*008e*/ 	.short	(.L_29 - .L_28)
.L_28:
        /*0090*/ 	.word	0x00000080
        /*0094*/ 	.word	0x00000001
        /*0098*/ 	.word	0x00000001


	//----- nvinfo : EIATTR_CBANK_PARAM_SIZE
	.align		4
.L_29:
        /*009c*/ 	.byte	0x03, 0x19
        /*009e*/ 	.short	0x0034


	//----- nvinfo : EIATTR_PARAM_CBANK
	.align		4
        /*00a0*/ 	.byte	0x04, 0x0a
        /*00a2*/ 	.short	(.L_31 - .L_30)
	.align		4
.L_30:
        /*00a4*/ 	.word	index@(.nv.constant0.triton_poi_fused__native_batch_norm_legit_no_training_3)
        /*00a8*/ 	.short	0x0210
        /*00aa*/ 	.short	0x0034


	//----- nvinfo : EIATTR_SW_WAR
	.align		4
.L_31:
        /*00ac*/ 	.byte	0x04, 0x36
        /*00ae*/ 	.short	(.L_33 - .L_32)
.L_32:
        /*00b0*/ 	.word	0x00000008
.L_33:


//--------------------- .nv.callgraph             --------------------------
	.section	.nv.callgraph,"",@"SHT_CUDA_CALLGRAPH"
	.align	4
	.sectionentsize	8
	.align		4
        /*0000*/ 	.word	0x00000000
	.align		4
        /*0004*/ 	.word	0xffffffff
	.align		4
        /*0008*/ 	.word	0x00000000
	.align		4
        /*000c*/ 	.word	0xfffffffe
	.align		4
        /*0010*/ 	.word	0x00000000
	.align		4
        /*0014*/ 	.word	0xfffffffd
	.align		4
        /*0018*/ 	.word	0x00000000
	.align		4
        /*001c*/ 	.word	0xfffffffc


//--------------------- .nv.constant4             --------------------------
	.section	.nv.constant4,"a",@progbits
	.align	8
	.align		8
.nv.constant4:
        /*0000*/ 	.dword	_$_str
	.align		8
        /*0008*/ 	.dword	_$_str_$_2


//--------------------- .text.triton_poi_fused__native_batch_norm_legit_no_training_3 --------------------------
	.section	.text.triton_poi_fused__native_batch_norm_legit_no_training_3,"ax",@progbits
	.align	128
        .global         triton_poi_fused__native_batch_norm_legit_no_training_3
        .type           triton_poi_fused__native_batch_norm_legit_no_training_3,@function
        .size           triton_poi_fused__native_batch_norm_legit_no_training_3,(.L_x_1 - triton_poi_fused__native_batch_norm_legit_no_training_3)
        .other          triton_poi_fused__native_batch_norm_legit_no_training_3,@"STO_CUDA_ENTRY STV_DEFAULT"
triton_poi_fused__native_batch_norm_legit_no_training_3:
.text.triton_poi_fused__native_batch_norm_legit_no_training_3:
[----:B------:R-:W0:Y:S01]  /*0000*/  LDC R1, c[0x0][0x28] ;  /* 0x00000a00ff017b82 */ /* 0x000e220000000800 */
[----:B------:R-:W1:Y:S07]  /*0010*/  S2R R0, SR_TID.X ;  /* 0x0000000000007919 */ /* 0x000e6e0000002100 */
[----:B------:R-:W2:Y:S01]  /*0020*/  LDC.64 R8, c[0x0][0x220] ;  /* 0x00008800ff087b82 */ /* 0x000ea20000000a00 */
[----:B------:R-:W-:Y:S01]  /*0030*/  HFMA2.MMA R14, -RZ, RZ, 0, 0 ;  /* 0x00000000ff0e7435 */ /* 0x000fe200000001ff */
[----:B------:R-:W-:Y:S01]  /*0040*/  ULDC.64 UR4, c[0x0][0x208] ;  /* 0x0000820000047ab9 */ /* 0x000fe20000000a00 */
[----:B------:R-:W3:Y:S05]  /*0050*/  S2R R3, SR_CTAID.X ;  /* 0x0000000000037919 */ /* 0x000eea0000002500 */
[----:B------:R-:W4:Y:S08]  /*0060*/  LDC.64 R4, c[0x0][0x210] ;  /* 0x00008400ff047b82 */ /* 0x000f300000000a00 */
[----:B------:R-:W5:Y:S08]  /*0070*/  LDC.64 R6, c[0x0][0x218] ;  /* 0x00008600ff067b82 */ /* 0x000f700000000a00 */
[----:B------:R-:W5:Y:S01]  /*0080*/  LDC.64 R10, c[0x0][0x228] ;  /* 0x00008a00ff0a7b82 */ /* 0x000f620000000a00 */
[----:B-1----:R-:W-:-:S07]  /*0090*/  LOP3.LUT R0, R0, 0x7f, RZ, 0xc0, !PT ;  /* 0x0000007f00007812 */ /* 0x002fce00078ec0ff */
[----:B------:R-:W1:Y:S01]  /*00a0*/  LDC.64 R12, c[0x0][0x230] ;  /* 0x00008c00ff0c7b82 */ /* 0x000e620000000a00 */
[----:B---3--:R-:W-:Y:S02]  /*00b0*/  SHF.R.S32.HI R2, RZ, 0x18, R3 ;  /* 0x00000018ff027819 */ /* 0x008fe40000011403 */
[----:B------:R-:W-:Y:S02]  /*00c0*/  LEA R0, R3, R0, 0x7 ;  /* 0x0000000003007211 */ /* 0x000fe400078e38ff */
[----:B------:R-:W-:Y:S02]  /*00d0*/  SGXT R3, R2, 0x1 ;  /* 0x000000010203781a */ /* 0x000fe40000000200 */
[----:B------:R-:W-:Y:S02]  /*00e0*/  ISETP.GE.AND P2, PT, R0, 0x80, PT ;  /* 0x000000800000780c */ /* 0x000fe40003f46270 */
[----:B------:R-:W-:-:S04]  /*00f0*/  LEA.HI R3, R3, R0, RZ, 0x4 ;  /* 0x0000000003037211 */ /* 0x000fc800078f20ff */
[----:B------:R-:W-:-:S04]  /*0100*/  SHF.R.S32.HI R2, RZ, 0x4, R3 ;  /* 0x00000004ff027819 */ /* 0x000fc80000011403 */
[----:B------:R-:W-:-:S04]  /*0110*/  LEA.HI R3, R3, R2, RZ, 0x1 ;  /* 0x0000000203037211 */ /* 0x000fc800078f08ff */
[----:B------:R-:W-:-:S04]  /*0120*/  LOP3.LUT R3, R3, 0xfffffffe, RZ, 0xc0, !PT ;  /* 0xfffffffe03037812 */ /* 0x000fc800078ec0ff */
[----:B------:R-:W-:-:S05]  /*0130*/  IADD3 R15, R2, -R3, RZ ;  /* 0x80000003020f7210 */ /* 0x000fca0007ffe0ff */
[----:B--2---:R-:W-:-:S05]  /*0140*/  IMAD.WIDE R8, R15, 0x4, R8 ;  /* 0x000000040f087825 */ /* 0x004fca00078e0208 */
[----:B------:R2:W3:Y:S01]  /*0150*/  @!P2 LDG.E.EL R14, desc[UR4][R8.64] ;  /* 0x00000004080ea981 */ /* 0x0004e2000c2e1900 */
[----:B------:R-:W-:Y:S01]  /*0160*/  CS2R R2, SRZ ;  /* 0x0000000000027805 */ /* 0x000fe2000001ff00 */
[----:B----4-:R-:W-:-:S04]  /*0170*/  IMAD.WIDE R4, R0, 0x4, R4 ;  /* 0x0000000400047825 */ /* 0x010fc800078e0204 */
[C---:B-----5:R-:W-:Y:S01]  /*0180*/  IMAD.WIDE R6, R15.reuse, 0x4, R6 ;  /* 0x000000040f067825 */ /* 0x060fe200078e0206 */
[----:B------:R4:W5:Y:S03]  /*0190*/  @!P2 LDG.E R2, desc[UR4][R4.64] ;  /* 0x000000040402a981 */ /* 0x000966000c1e1900 */
[C---:B0-2---:R-:W-:Y:S01]  /*01a0*/  IMAD.WIDE R8, R15.reuse, 0x4, R10 ;  /* 0x000000040f087825 */ /* 0x045fe200078e020a */
[----:B------:R0:W5:Y:S03]  /*01b0*/  @!P2 LDG.E.EL R3, desc[UR4][R6.64] ;  /* 0x000000040603a981 */ /* 0x000166000c2e1900 */
[----:B-1----:R-:W-:Y:S01]  /*01c0*/  IMAD.WIDE R10, R15, 0x4, R12 ;  /* 0x000000040f0a7825 */ /* 0x002fe200078e020c */
[----:B------:R-:W-:Y:S01]  /*01d0*/  CS2R R12, SRZ ;  /* 0x00000000000c7805 */ /* 0x000fe2000001ff00 */
[----:B----4-:R-:W1:Y:S05]  /*01e0*/  LDC.64 R4, c[0x0][0x238] ;  /* 0x00008e00ff047b82 */ /* 0x010e6a0000000a00 */
[----:B------:R-:W2:Y:S04]  /*01f0*/  @!P2 LDG.E.EL R12, desc[UR4][R8.64] ;  /* 0x00000004080ca981 */ /* 0x000ea8000c2e1900 */
[----:B------:R-:W2:Y:S01]  /*0200*/  @!P2 LDG.E.EL R13, desc[UR4][R10.64] ;  /* 0x000000040a0da981 */ /* 0x000ea2000c2e1900 */
[----:B0-----:R-:W-:Y:S01]  /*0210*/  MOV R6, 0x3e800000 ;  /* 0x3e80000000067802 */ /* 0x001fe20000000f00 */
[----:B---3--:R-:W-:-:S04]  /*0220*/  FADD R14, R14, 9.9999997473787516356e-06 ;  /* 0x3727c5ac0e0e7421 */ /* 0x008fc80000000000 */
[----:B------:R-:W0:Y:S01]  /*0230*/  MUFU.SQRT R15, R14 ;  /* 0x0000000e000f7308 */ /* 0x000e220000002000 */
[----:B-----5:R-:W-:Y:S01]  /*0240*/  FADD R2, -R3, R2 ;  /* 0x0000000203027221 */ /* 0x020fe20000000100 */
[C---:B0-----:R-:W-:Y:S02]  /*0250*/  FSETP.GT.AND P0, PT, R15.reuse, 8.50705917302346158658e+37, PT ;  /* 0x7e8000000f00780b */ /* 0x041fe40003f04000 */
[----:B------:R-:W-:Y:S02]  /*0260*/  FSETP.GEU.AND P1, PT, R15, 1.175494350822287508e-38, PT ;  /* 0x008000000f00780b */ /* 0x000fe40003f2e000 */
[----:B------:R-:W-:-:S09]  /*0270*/  FSEL R6, R6, 1, P0 ;  /* 0x3f80000006067808 */ /* 0x000fd20000000000 */
[----:B------:R-:W-:Y:S02]  /*0280*/  @P0 FMUL R15, R15, 0.25 ;  /* 0x3e8000000f0f0820 */ /* 0x000fe40000400000 */
[----:B------:R-:W-:Y:S02]  /*0290*/  @!P1 FMUL R6, R6, 16777216 ;  /* 0x4b80000006069820 */ /* 0x000fe40000400000 */
[----:B------:R-:W-:-:S06]  /*02a0*/  @!P1 FMUL R15, R15, 16777216 ;  /* 0x4b8000000f0f9820 */ /* 0x000fcc0000400000 */
[----:B------:R-:W0:Y:S02]  /*02b0*/  MUFU.RCP R15, R15 ;  /* 0x0000000f000f7308 */ /* 0x000e240000001000 */
[----:B0-----:R-:W-:-:S04]  /*02c0*/  FMUL R3, R15, R6 ;  /* 0x000000060f037220 */ /* 0x001fc80000400000 */
[----:B------:R-:W-:Y:S01]  /*02d0*/  FMUL R6, R2, R3 ;  /* 0x0000000302067220 */ /* 0x000fe20000400000 */
[----:B-1----:R-:W-:-:S04]  /*02e0*/  IMAD.WIDE R2, R0, 0x4, R4 ;  /* 0x0000000400027825 */ /* 0x002fc800078e0204 */
[----:B--2---:R-:W-:Y:S01]  /*02f0*/  FFMA R13, R6, R12, R13 ;  /* 0x0000000c060d7223 */ /* 0x004fe2000000000d */
[----:B------:R-:W-:Y:S06]  /*0300*/  @P2 EXIT ;  /* 0x000000000000294d */ /* 0x000fec0003800000 */
[----:B------:R-:W-:Y:S01]  /*0310*/  STG.E desc[UR4][R2.64], R13 ;  /* 0x0000000d02007986 */ /* 0x000fe2000c101904 */
[----:B------:R-:W-:Y:S05]  /*0320*/  EXIT ;  /* 0x000000000000794d */ /* 0x000fea0003800000 */
.L_x_0:
[----:B------:R-:W-:-:S00]  /*0330*/  BRA `(.L_x_0) ;  /* 0xfffffffc00fc7947 */ /* 0x000fc0000383ffff */
[----:B------:R-:W-:-:S00]  /*0340*/  NOP ;  /* 0x0000000000007918 */ /* 0x000fc00000000000 */
        /* <DEDUP_REMOVED lines=11> */
.L_x_1:


//--------------------- .nv.global.init           --------------------------
	.section	.nv.global.init,"aw",@progbits
.nv.global.init:
	.type		_$_str,@object
	.size		_$_str,(_$_str_$_2 - _$_str)
_$_str:
        /*0000*/ 	.byte	0x5f, 0x5f, 0x43, 0x55, 0x44, 0x41, 0x5f, 0x46, 0x54, 0x5a, 0x00
	.type		_$_str_$_2,@object
	.size		_$_str_$_2,(.L_1 - _$_str_$_2)
_$_str_$_2:
        /*000b*/ 	.byte	0x5f, 0x5f, 0x43, 0x55, 0x44, 0x41, 0x5f, 0x50, 0x52, 0x45, 0x43, 0x5f, 0x53, 0x51, 0x52, 0x54
        /*001b*/ 	.byte	0x00
.L_1:


//--------------------- .nv.constant0.triton_poi_fused__native_batch_norm_legit_no_training_3 --------------------------
	.section	.nv.constant0.triton_poi_fused__native_batch_norm_legit_no_training_3,"a",@progbits
	.sectionflags	@""
	.align	4
.nv.constant0.triton_poi_fused__native_batch_norm_legit_no_training_3:
	.zero		580
